//
// Generated by NVIDIA NVVM Compiler
//
// Compiler Build ID: CL-36424714
// Cuda compilation tools, release 13.0, V13.0.88
// Based on NVVM 20.0.0
//

.version 9.0
.target sm_100
.address_size 64

	// .globl	_Z13convolution_1PfS_S_ii

.visible .entry _Z13convolution_1PfS_S_ii(
	.param .u64 .ptr .align 1 _Z13convolution_1PfS_S_ii_param_0,
	.param .u64 .ptr .align 1 _Z13convolution_1PfS_S_ii_param_1,
	.param .u64 .ptr .align 1 _Z13convolution_1PfS_S_ii_param_2,
	.param .u32 _Z13convolution_1PfS_S_ii_param_3,
	.param .u32 _Z13convolution_1PfS_S_ii_param_4
)
{
	.reg .pred 	%p<55>;
	.reg .b32 	%r<43>;
	.reg .b32 	%f<96>;
	.reg .b64 	%rd<47>;

	ld.param.u64 	%rd7, [_Z13convolution_1PfS_S_ii_param_0];
	ld.param.u64 	%rd6, [_Z13convolution_1PfS_S_ii_param_1];
	ld.param.u64 	%rd8, [_Z13convolution_1PfS_S_ii_param_2];
	ld.param.u32 	%r28, [_Z13convolution_1PfS_S_ii_param_3];
	ld.param.u32 	%r29, [_Z13convolution_1PfS_S_ii_param_4];
	cvta.to.global.u64 	%rd1, %rd7;
	cvta.to.global.u64 	%rd2, %rd8;
	mov.u32 	%r30, %ctaid.x;
	mov.u32 	%r31, %ntid.x;
	mov.u32 	%r32, %tid.x;
	mad.lo.s32 	%r1, %r30, %r31, %r32;
	shr.u32 	%r33, %r28, 31;
	add.s32 	%r34, %r28, %r33;
	shr.s32 	%r35, %r34, 1;
	sub.s32 	%r2, %r1, %r35;
	setp.lt.s32 	%p1, %r28, 1;
	mov.f32 	%f75, 0f00000000;
	@%p1 bra 	$L__BB0_41;
	and.b32  	%r3, %r28, 7;
	setp.lt.u32 	%p2, %r28, 8;
	mov.f32 	%f75, 0f00000000;
	mov.b32 	%r41, 0;
	@%p2 bra 	$L__BB0_20;
	and.b32  	%r41, %r28, 2147483640;
	mov.f32 	%f75, 0f00000000;
	mov.b32 	%r39, 0;
$L__BB0_3:
	.pragma "nounroll";
	add.s32 	%r6, %r2, %r39;
	setp.lt.s32 	%p3, %r6, 0;
	setp.ge.s32 	%p4, %r6, %r29;
	mul.wide.u32 	%rd9, %r39, 4;
	add.s64 	%rd3, %rd1, %rd9;
	or.pred  	%p5, %p3, %p4;
	@%p5 bra 	$L__BB0_5;
	mul.wide.u32 	%rd10, %r6, 4;
	add.s64 	%rd11, %rd2, %rd10;
	ld.global.f32 	%f42, [%rd11];
	ld.global.f32 	%f43, [%rd3];
	fma.rn.f32 	%f75, %f42, %f43, %f75;
$L__BB0_5:
	add.s32 	%r7, %r6, 1;
	setp.lt.s32 	%p6, %r7, 0;
	setp.ge.s32 	%p7, %r7, %r29;
	or.pred  	%p8, %p6, %p7;
	@%p8 bra 	$L__BB0_7;
	mul.wide.u32 	%rd12, %r7, 4;
	add.s64 	%rd13, %rd2, %rd12;
	ld.global.f32 	%f44, [%rd13];
	ld.global.f32 	%f45, [%rd3+4];
	fma.rn.f32 	%f75, %f44, %f45, %f75;
$L__BB0_7:
	add.s32 	%r8, %r6, 2;
	setp.lt.s32 	%p9, %r8, 0;
	setp.ge.s32 	%p10, %r8, %r29;
	or.pred  	%p11, %p9, %p10;
	@%p11 bra 	$L__BB0_9;
	mul.wide.u32 	%rd14, %r8, 4;
	add.s64 	%rd15, %rd2, %rd14;
	ld.global.f32 	%f46, [%rd15];
	ld.global.f32 	%f47, [%rd3+8];
	fma.rn.f32 	%f75, %f46, %f47, %f75;
$L__BB0_9:
	add.s32 	%r9, %r6, 3;
	setp.lt.s32 	%p12, %r9, 0;
	setp.ge.s32 	%p13, %r9, %r29;
	or.pred  	%p14, %p12, %p13;
	@%p14 bra 	$L__BB0_11;
	mul.wide.u32 	%rd16, %r9, 4;
	add.s64 	%rd17, %rd2, %rd16;
	ld.global.f32 	%f48, [%rd17];
	ld.global.f32 	%f49, [%rd3+12];
	fma.rn.f32 	%f75, %f48, %f49, %f75;
$L__BB0_11:
	add.s32 	%r10, %r6, 4;
	setp.lt.s32 	%p15, %r10, 0;
	setp.ge.s32 	%p16, %r10, %r29;
	or.pred  	%p17, %p15, %p16;
	@%p17 bra 	$L__BB0_13;
	mul.wide.u32 	%rd18, %r10, 4;
	add.s64 	%rd19, %rd2, %rd18;
	ld.global.f32 	%f50, [%rd19];
	ld.global.f32 	%f51, [%rd3+16];
	fma.rn.f32 	%f75, %f50, %f51, %f75;
$L__BB0_13:
	add.s32 	%r11, %r6, 5;
	setp.lt.s32 	%p18, %r11, 0;
	setp.ge.s32 	%p19, %r11, %r29;
	or.pred  	%p20, %p18, %p19;
	@%p20 bra 	$L__BB0_15;
	mul.wide.u32 	%rd20, %r11, 4;
	add.s64 	%rd21, %rd2, %rd20;
	ld.global.f32 	%f52, [%rd21];
	ld.global.f32 	%f53, [%rd3+20];
	fma.rn.f32 	%f75, %f52, %f53, %f75;
$L__BB0_15:
	add.s32 	%r12, %r6, 6;
	setp.lt.s32 	%p21, %r12, 0;
	setp.ge.s32 	%p22, %r12, %r29;
	or.pred  	%p23, %p21, %p22;
	@%p23 bra 	$L__BB0_17;
	mul.wide.u32 	%rd22, %r12, 4;
	add.s64 	%rd23, %rd2, %rd22;
	ld.global.f32 	%f54, [%rd23];
	ld.global.f32 	%f55, [%rd3+24];
	fma.rn.f32 	%f75, %f54, %f55, %f75;
$L__BB0_17:
	add.s32 	%r13, %r6, 7;
	setp.lt.s32 	%p24, %r13, 0;
	setp.ge.s32 	%p25, %r13, %r29;
	or.pred  	%p26, %p24, %p25;
	@%p26 bra 	$L__BB0_19;
	mul.wide.u32 	%rd24, %r13, 4;
	add.s64 	%rd25, %rd2, %rd24;
	ld.global.f32 	%f56, [%rd25];
	ld.global.f32 	%f57, [%rd3+28];
	fma.rn.f32 	%f75, %f56, %f57, %f75;
$L__BB0_19:
	add.s32 	%r39, %r39, 8;
	setp.ne.s32 	%p27, %r39, %r41;
	@%p27 bra 	$L__BB0_3;
$L__BB0_20:
	setp.eq.s32 	%p28, %r3, 0;
	@%p28 bra 	$L__BB0_41;
	and.b32  	%r16, %r28, 3;
	setp.lt.u32 	%p29, %r3, 4;
	@%p29 bra 	$L__BB0_31;
	add.s32 	%r17, %r2, %r41;
	setp.lt.s32 	%p30, %r17, 0;
	setp.ge.s32 	%p31, %r17, %r29;
	mul.wide.u32 	%rd26, %r41, 4;
	add.s64 	%rd4, %rd1, %rd26;
	or.pred  	%p32, %p30, %p31;
	@%p32 bra 	$L__BB0_24;
	mul.wide.u32 	%rd27, %r17, 4;
	add.s64 	%rd28, %rd2, %rd27;
	ld.global.f32 	%f59, [%rd28];
	ld.global.f32 	%f60, [%rd4];
	fma.rn.f32 	%f75, %f59, %f60, %f75;
$L__BB0_24:
	add.s32 	%r18, %r17, 1;
	setp.lt.s32 	%p33, %r18, 0;
	setp.ge.s32 	%p34, %r18, %r29;
	or.pred  	%p35, %p33, %p34;
	@%p35 bra 	$L__BB0_26;
	mul.wide.u32 	%rd29, %r18, 4;
	add.s64 	%rd30, %rd2, %rd29;
	ld.global.f32 	%f61, [%rd30];
	ld.global.f32 	%f62, [%rd4+4];
	fma.rn.f32 	%f75, %f61, %f62, %f75;
$L__BB0_26:
	add.s32 	%r19, %r17, 2;
	setp.lt.s32 	%p36, %r19, 0;
	setp.ge.s32 	%p37, %r19, %r29;
	or.pred  	%p38, %p36, %p37;
	@%p38 bra 	$L__BB0_28;
	mul.wide.u32 	%rd31, %r19, 4;
	add.s64 	%rd32, %rd2, %rd31;
	ld.global.f32 	%f63, [%rd32];
	ld.global.f32 	%f64, [%rd4+8];
	fma.rn.f32 	%f75, %f63, %f64, %f75;
$L__BB0_28:
	add.s32 	%r20, %r17, 3;
	setp.lt.s32 	%p39, %r20, 0;
	setp.ge.s32 	%p40, %r20, %r29;
	or.pred  	%p41, %p39, %p40;
	@%p41 bra 	$L__BB0_30;
	mul.wide.u32 	%rd33, %r20, 4;
	add.s64 	%rd34, %rd2, %rd33;
	ld.global.f32 	%f65, [%rd34];
	ld.global.f32 	%f66, [%rd4+12];
	fma.rn.f32 	%f75, %f65, %f66, %f75;
$L__BB0_30:
	add.s32 	%r41, %r41, 4;
$L__BB0_31:
	setp.eq.s32 	%p42, %r16, 0;
	@%p42 bra 	$L__BB0_41;
	setp.eq.s32 	%p43, %r16, 1;
	@%p43 bra 	$L__BB0_38;
	add.s32 	%r23, %r2, %r41;
	setp.lt.s32 	%p44, %r23, 0;
	setp.ge.s32 	%p45, %r23, %r29;
	mul.wide.u32 	%rd35, %r41, 4;
	add.s64 	%rd5, %rd1, %rd35;
	or.pred  	%p46, %p44, %p45;
	@%p46 bra 	$L__BB0_35;
	mul.wide.u32 	%rd36, %r23, 4;
	add.s64 	%rd37, %rd2, %rd36;
	ld.global.f32 	%f68, [%rd37];
	ld.global.f32 	%f69, [%rd5];
	fma.rn.f32 	%f75, %f68, %f69, %f75;
$L__BB0_35:
	add.s32 	%r24, %r23, 1;
	setp.lt.s32 	%p47, %r24, 0;
	setp.ge.s32 	%p48, %r24, %r29;
	or.pred  	%p49, %p47, %p48;
	@%p49 bra 	$L__BB0_37;
	mul.wide.u32 	%rd38, %r24, 4;
	add.s64 	%rd39, %rd2, %rd38;
	ld.global.f32 	%f70, [%rd39];
	ld.global.f32 	%f71, [%rd5+4];
	fma.rn.f32 	%f75, %f70, %f71, %f75;
$L__BB0_37:
	add.s32 	%r41, %r41, 2;
$L__BB0_38:
	and.b32  	%r38, %r28, 1;
	setp.eq.b32 	%p50, %r38, 1;
	not.pred 	%p51, %p50;
	@%p51 bra 	$L__BB0_41;
	add.s32 	%r27, %r2, %r41;
	setp.lt.s32 	%p52, %r27, 0;
	setp.ge.s32 	%p53, %r27, %r29;
	or.pred  	%p54, %p52, %p53;
	@%p54 bra 	$L__BB0_41;
	mul.wide.u32 	%rd40, %r27, 4;
	add.s64 	%rd41, %rd2, %rd40;
	ld.global.f32 	%f72, [%rd41];
	mul.wide.u32 	%rd42, %r41, 4;
	add.s64 	%rd43, %rd1, %rd42;
	ld.global.f32 	%f73, [%rd43];
	fma.rn.f32 	%f75, %f72, %f73, %f75;
$L__BB0_41:
	cvta.to.global.u64 	%rd44, %rd6;
	mul.wide.s32 	%rd45, %r1, 4;
	add.s64 	%rd46, %rd44, %rd45;
	st.global.f32 	[%rd46], %f75;
	ret;

}


// ===== COMPILED SASS (sm_100) =====

	.target	sm_100

	.elftype	@"ET_EXEC"


//--------------------- .note.nv.tkinfo           --------------------------
	.section	.note.nv.tkinfo,"",@"SHT_NOTE"
	.sectionflags	@"SHF_NOTE_NV_TKINFO"
	.tkinfo
        /*0018*/ 	.word	0x00000002
        /*0030*/ 	.string	""
        /*0030*/ 	.string	"ptxas"
        /*0030*/ 	.string	"Cuda compilation tools, release 13.0, V13.0.88"
        /*0030*/ 	.string	"Build cuda_13.0.r13.0/compiler.36424714_0"
        /*0030*/ 	.string	"-arch sm_100 -m 64 "



//--------------------- .note.nv.cuinfo           --------------------------
	.section	.note.nv.cuinfo,"",@"SHT_NOTE"
	.sectionflags	@"SHF_NOTE_NV_CUINFO"
        /*0018*/ 	.short	0x0002
        /*001a*/ 	.short	0x0064
        /*001c*/ 	.short	0x0082
	.zero		2


//--------------------- .nv.info                  --------------------------
	.section	.nv.info,"",@"SHT_CUDA_INFO"
	.align	4


	//----- nvinfo : EIATTR_REGCOUNT
	.align		4
        /*0000*/ 	.byte	0x04, 0x2f
        /*0002*/ 	.short	(.L_1 - .L_0)
	.align		4
.L_0:
        /*0004*/ 	.word	index@(_Z13convolution_1PfS_S_ii)
        /*0008*/ 	.word	0x00000020


	//----- nvinfo : EIATTR_FRAME_SIZE
	.align		4
.L_1:
        /*000c*/ 	.byte	0x04, 0x11
        /*000e*/ 	.short	(.L_3 - .L_2)
	.align		4
.L_2:
        /*0010*/ 	.word	index@(_Z13convolution_1PfS_S_ii)
        /*0014*/ 	.word	0x00000000


	//----- nvinfo : EIATTR_MIN_STACK_SIZE
	.align		4
.L_3:
        /*0018*/ 	.byte	0x04, 0x12
        /*001a*/ 	.short	(.L_5 - .L_4)
	.align		4
.L_4:
        /*001c*/ 	.word	index@(_Z13convolution_1PfS_S_ii)
        /*0020*/ 	.word	0x00000000
.L_5:


//--------------------- .nv.compat                --------------------------
	.section	.nv.compat,"",@"SHT_CUDA_COMPAT_INFO"
	.align	4
        /*0000*/ 	.byte	0x02, 0x09, 0x00, 0x00, 0x02, 0x02, 0x01, 0x00, 0x02, 0x05, 0x05, 0x00, 0x03, 0x07, 0x01, 0x01
        /*0010*/ 	.byte	0x02, 0x03, 0x00, 0x00, 0x02, 0x06, 0x01, 0x00, 0x04, 0x0b, 0x08, 0x00, 0x09, 0x00, 0x00, 0x00
        /*0020*/ 	.byte	0x00, 0x00, 0x00, 0x00


//--------------------- .nv.info._Z13convolution_1PfS_S_ii --------------------------
	.section	.nv.info._Z13convolution_1PfS_S_ii,"",@"SHT_CUDA_INFO"
	.sectionflags	@""
	.align	4


	//----- nvinfo : EIATTR_CUDA_API_VERSION
	.align		4
        /*0000*/ 	.byte	0x04, 0x37
        /*0002*/ 	.short	(.L_7 - .L_6)
.L_6:
        /*0004*/ 	.word	0x00000082


	//----- nvinfo : EIATTR_KPARAM_INFO
	.align		4
.L_7:
        /*0008*/ 	.byte	0x04, 0x17
        /*000a*/ 	.short	(.L_9 - .L_8)
.L_8:
        /*000c*/ 	.word	0x00000000
        /*0010*/ 	.short	0x0004
        /*0012*/ 	.short	0x001c
        /*0014*/ 	.byte	0x00, 0xf0, 0x11, 0x00


	//----- nvinfo : EIATTR_KPARAM_INFO
	.align		4
.L_9:
        /*0018*/ 	.byte	0x04, 0x17
        /*001a*/ 	.short	(.L_11 - .L_10)
.L_10:
        /*001c*/ 	.word	0x00000000
        /*0020*/ 	.short	0x0003
        /*0022*/ 	.short	0x0018
        /*0024*/ 	.byte	0x00, 0xf0, 0x11, 0x00


	//----- nvinfo : EIATTR_KPARAM_INFO
	.align		4
.L_11:
        /*0028*/ 	.byte	0x04, 0x17
        /*002a*/ 	.short	(.L_13 - .L_12)
.L_12:
        /*002c*/ 	.word	0x00000000
        /*0030*/ 	.short	0x0002
        /*0032*/ 	.short	0x0010
        /*0034*/ 	.byte	0x00, 0xf5, 0x21, 0x00


	//----- nvinfo : EIATTR_KPARAM_INFO
	.align		4
.L_13:
        /*0038*/ 	.byte	0x04, 0x17
        /*003a*/ 	.short	(.L_15 - .L_14)
.L_14:
        /*003c*/ 	.word	0x00000000
        /*0040*/ 	.short	0x0001
        /*0042*/ 	.short	0x0008
        /*0044*/ 	.byte	0x00, 0xf5, 0x21, 0x00


	//----- nvinfo : EIATTR_KPARAM_INFO
	.align		4
.L_15:
        /*0048*/ 	.byte	0x04, 0x17
        /*004a*/ 	.short	(.L_17 - .L_16)
.L_16:
        /*004c*/ 	.word	0x00000000
        /*0050*/ 	.short	0x0000
        /*0052*/ 	.short	0x0000
        /*0054*/ 	.byte	0x00, 0xf5, 0x21, 0x00


	//----- nvinfo : EIATTR_SPARSE_MMA_MASK
	.align		4
.L_17:
        /*0058*/ 	.byte	0x03, 0x50
        /*005a*/ 	.short	0x0000


	//----- nvinfo : EIATTR_MAXREG_COUNT
	.align		4
        /*005c*/ 	.byte	0x03, 0x1b
        /*005e*/ 	.short	0x00ff


	//----- nvinfo : EIATTR_MERCURY_ISA_VERSION
	.align		4
        /*0060*/ 	.byte	0x03, 0x5f
        /*0062*/ 	.short	0x0101


	//----- nvinfo : EIATTR_VRC_CTA_INIT_COUNT
	.align		4
        /*0064*/ 	.byte	0x02, 0x4a
	.zero		1
	.zero		1


	//----- nvinfo : EIATTR_EXIT_INSTR_OFFSETS
	.align		4
        /*0068*/ 	.byte	0x04, 0x1c
        /*006a*/ 	.short	(.L_19 - .L_18)


	//   ....[0]....
.L_18:
        /*006c*/ 	.word	0x00000b20


	//----- nvinfo : EIATTR_CRS_STACK_SIZE
	.align		4
.L_19:
        /*0070*/ 	.byte	0x04, 0x1e
        /*0072*/ 	.short	(.L_21 - .L_20)
.L_20:
        /*0074*/ 	.word	0x00000000


	//----- nvinfo : EIATTR_CBANK_PARAM_SIZE
	.align		4
.L_21:
        /*0078*/ 	.byte	0x03, 0x19
        /*007a*/ 	.short	0x0020


	//----- nvinfo : EIATTR_PARAM_CBANK
	.align		4
        /*007c*/ 	.byte	0x04, 0x0a
        /*007e*/ 	.short	(.L_23 - .L_22)
	.align		4
.L_22:
        /*0080*/ 	.word	index@(.nv.constant0._Z13convolution_1PfS_S_ii)
        /*0084*/ 	.short	0x0380
        /*0086*/ 	.short	0x0020


	//----- nvinfo : EIATTR_SW_WAR
	.align		4
.L_23:
        /*0088*/ 	.byte	0x04, 0x36
        /*008a*/ 	.short	(.L_25 - .L_24)
.L_24:
        /*008c*/ 	.word	0x00000008
.L_25:


//--------------------- .nv.callgraph             --------------------------
	.section	.nv.callgraph,"",@"SHT_CUDA_CALLGRAPH"
	.align	4
	.sectionentsize	8
	.align		4
        /*0000*/ 	.word	0x00000000
	.align		4
        /*0004*/ 	.word	0xffffffff
	.align		4
        /*0008*/ 	.word	0x00000000
	.align		4
        /*000c*/ 	.word	0xfffffffe
	.align		4
        /*0010*/ 	.word	0x00000000
	.align		4
        /*0014*/ 	.word	0xfffffffd
	.align		4
        /*0018*/ 	.word	0x00000000
	.align		4
        /*001c*/ 	.word	0xfffffffc


//--------------------- .text._Z13convolution_1PfS_S_ii --------------------------
	.section	.text._Z13convolution_1PfS_S_ii,"ax",@progbits
	.align	128
        .global         _Z13convolution_1PfS_S_ii
        .type           _Z13convolution_1PfS_S_ii,@function
        .size           _Z13convolution_1PfS_S_ii,(.L_x_7 - _Z13convolution_1PfS_S_ii)
        .other          _Z13convolution_1PfS_S_ii,@"STO_CUDA_ENTRY STV_DEFAULT"
_Z13convolution_1PfS_S_ii:
.text._Z13convolution_1PfS_S_ii:
[----:B------:R-:W-:Y:S01]  /*0000*/  LDC R1, c[0x0][0x37c] ;  /* 0x0000df00ff017b82 */ /* 0x000fe20000000800 */
[----:B------:R-:W0:Y:S01]  /*0010*/  S2R R3, SR_TID.X ;  /* 0x0000000000037919 */ /* 0x000e220000002100 */
[----:B------:R-:W1:Y:S06]  /*0020*/  LDCU UR5, c[0x0][0x398] ;  /* 0x00007300ff0577ac */ /* 0x000e6c0008000800 */
[----:B------:R-:W0:Y:S01]  /*0030*/  S2UR UR4, SR_CTAID.X ;  /* 0x00000000000479c3 */ /* 0x000e220000002500 */
[----:B------:R-:W-:Y:S01]  /*0040*/  HFMA2 R0, -RZ, RZ, 0, 0 ;  /* 0x00000000ff007431 */ /* 0x000fe200000001ff */
[----:B------:R-:W2:Y:S06]  /*0050*/  LDCU.64 UR8, c[0x0][0x358] ;  /* 0x00006b00ff0877ac */ /* 0x000eac0008000a00 */
[----:B------:R-:W0:Y:S01]  /*0060*/  LDC R2, c[0x0][0x360] ;  /* 0x0000d800ff027b82 */ /* 0x000e220000000800 */
[----:B-1----:R-:W-:Y:S01]  /*0070*/  UISETP.GE.AND UP0, UPT, UR5, 0x1, UPT ;  /* 0x000000010500788c */ /* 0x002fe2000bf06270 */
[----:B0-----:R-:W-:-:S08]  /*0080*/  IMAD R2, R2, UR4, R3 ;  /* 0x0000000402027c24 */ /* 0x001fd0000f8e0203 */
[----:B--2---:R-:W-:Y:S05]  /*0090*/  BRA.U !UP0, `(.L_x_0) ;  /* 0x0000000908947547 */ /* 0x004fea000b800000 */
[----:B------:R-:W-:Y:S01]  /*00a0*/  UISETP.GE.U32.AND UP0, UPT, UR5, 0x8, UPT ;  /* 0x000000080500788c */ /* 0x000fe2000bf06070 */
[----:B------:R-:W-:Y:S01]  /*00b0*/  IMAD.MOV.U32 R0, RZ, RZ, RZ ;  /* 0x000000ffff007224 */ /* 0x000fe200078e00ff */
[----:B------:R-:W-:Y:S01]  /*00c0*/  ULEA.HI UR4, UR5, UR5, URZ, 0x1 ;  /* 0x0000000505047291 */ /* 0x000fe2000f8f08ff */
[----:B------:R-:W-:Y:S01]  /*00d0*/  MOV R3, RZ ;  /* 0x000000ff00037202 */ /* 0x000fe20000000f00 */
[----:B------:R-:W-:Y:S02]  /*00e0*/  ULOP3.LUT UR6, UR5, 0x7, URZ, 0xc0, !UPT ;  /* 0x0000000705067892 */ /* 0x000fe4000f8ec0ff */
[----:B------:R-:W-:Y:S02]  /*00f0*/  USHF.R.S32.HI UR4, URZ, 0x1, UR4 ;  /* 0x00000001ff047899 */ /* 0x000fe40008011404 */
[----:B------:R-:W-:-:S04]  /*0100*/  UISETP.NE.AND UP1, UPT, UR6, URZ, UPT ;  /* 0x000000ff0600728c */ /* 0x000fc8000bf25270 */
[----:B------:R-:W-:Y:S01]  /*0110*/  VIADD R4, R2, -UR4 ;  /* 0x8000000402047c36 */ /* 0x000fe20008000000 */
[----:B------:R-:W-:Y:S06]  /*0120*/  BRA.U !UP0, `(.L_x_1) ;  /* 0x0000000508287547 */ /* 0x000fec000b800000 */
[----:B------:R-:W-:Y:S01]  /*0130*/  ULOP3.LUT UR4, UR5, 0x7ffffff8, URZ, 0xc0, !UPT ;  /* 0x7ffffff805047892 */ /* 0x000fe2000f8ec0ff */
[----:B------:R-:W-:Y:S01]  /*0140*/  MOV R0, RZ ;  /* 0x000000ff00007202 */ /* 0x000fe20000000f00 */
[----:B------:R-:W-:Y:S01]  /*0150*/  IMAD.MOV.U32 R7, RZ, RZ, RZ ;  /* 0x000000ffff077224 */ /* 0x000fe200078e00ff */
[----:B------:R-:W0:Y:S03]  /*0160*/  LDCU UR7, c[0x0][0x39c] ;  /* 0x00007380ff0777ac */ /* 0x000e260008000800 */
[----:B------:R-:W-:-:S07]  /*0170*/  MOV R3, UR4 ;  /* 0x0000000400037c02 */ /* 0x000fce0008000f00 */
.L_x_2:
[----:B------:R-:W-:Y:S01]  /*0180*/  IMAD.IADD R29, R4, 0x1, R7 ;  /* 0x00000001041d7824 */ /* 0x000fe200078e0207 */
[----:B------:R-:W1:Y:S04]  /*0190*/  LDC.64 R14, c[0x0][0x380] ;  /* 0x0000e000ff0e7b82 */ /* 0x000e680000000a00 */
[----:B0-----:R-:W-:-:S04]  /*01a0*/  ISETP.GE.AND P4, PT, R29, UR7, PT ;  /* 0x000000071d007c0c */ /* 0x001fc8000bf86270 */
[----:B------:R-:W-:-:S13]  /*01b0*/  ISETP.LT.OR P4, PT, R29, RZ, P4 ;  /* 0x000000ff1d00720c */ /* 0x000fda0002781670 */
[----:B------:R-:W0:Y:S01]  /*01c0*/  @!P4 LDC.64 R8, c[0x0][0x390] ;  /* 0x0000e400ff08cb82 */ /* 0x000e220000000a00 */
[----:B-1----:R-:W-:-:S05]  /*01d0*/  IMAD.WIDE.U32 R14, R7, 0x4, R14 ;  /* 0x00000004070e7825 */ /* 0x002fca00078e000e */
[----:B------:R-:W2:Y:S01]  /*01e0*/  @!P4 LDG.E R10, desc[UR8][R14.64] ;  /* 0x000000080e0ac981 */ /* 0x000ea2000c1e1900 */
[----:B0-----:R-:W-:-:S06]  /*01f0*/  @!P4 IMAD.WIDE.U32 R8, R29, 0x4, R8 ;  /* 0x000000041d08c825 */ /* 0x001fcc00078e0008 */
[----:B------:R-:W2:Y:S01]  /*0200*/  @!P4 LDG.E R9, desc[UR8][R8.64] ;  /* 0x000000080809c981 */ /* 0x000ea2000c1e1900 */
[----:B------:R-:W-:-:S04]  /*0210*/  IADD3 R19, PT, PT, R29, 0x1, RZ ;  /* 0x000000011d137810 */ /* 0x000fc80007ffe0ff */
[----:B------:R-:W-:Y:S01]  /*0220*/  ISETP.GE.AND P0, PT, R19, UR7, PT ;  /* 0x0000000713007c0c */ /* 0x000fe2000bf06270 */
[----:B------:R-:W-:-:S03]  /*0230*/  VIADD R24, R29, 0x2 ;  /* 0x000000021d187836 */ /* 0x000fc60000000000 */
[----:B------:R-:W-:Y:S02]  /*0240*/  ISETP.LT.OR P0, PT, R19, RZ, P0 ;  /* 0x000000ff1300720c */ /* 0x000fe40000701670 */
[C---:B------:R-:W-:Y:S02]  /*0250*/  IADD3 R25, PT, PT, R29.reuse, 0x3, RZ ;  /* 0x000000031d197810 */ /* 0x040fe40007ffe0ff */
[C---:B------:R-:W-:Y:S01]  /*0260*/  ISETP.GE.AND P3, PT, R24.reuse, UR7, PT ;  /* 0x0000000718007c0c */ /* 0x040fe2000bf66270 */
[----:B------:R-:W-:Y:S01]  /*0270*/  VIADD R5, R29, 0x4 ;  /* 0x000000041d057836 */ /* 0x000fe20000000000 */
[C---:B------:R-:W-:Y:S02]  /*0280*/  ISETP.GE.AND P2, PT, R25.reuse, UR7, PT ;  /* 0x0000000719007c0c */ /* 0x040fe4000bf46270 */
[----:B------:R-:W-:Y:S02]  /*0290*/  ISETP.LT.OR P3, PT, R24, RZ, P3 ;  /* 0x000000ff1800720c */ /* 0x000fe40001f61670 */
[----:B------:R-:W-:-:S02]  /*02a0*/  ISETP.LT.OR P2, PT, R25, RZ, P2 ;  /* 0x000000ff1900720c */ /* 0x000fc40001741670 */
[----:B------:R-:W-:Y:S01]  /*02b0*/  IADD3 R6, PT, PT, R29, 0x5, RZ ;  /* 0x000000051d067810 */ /* 0x000fe20007ffe0ff */
[----:B------:R-:W0:Y:S01]  /*02c0*/  @!P0 LDC.64 R22, c[0x0][0x390] ;  /* 0x0000e400ff168b82 */ /* 0x000e220000000a00 */
[----:B------:R-:W-:Y:S01]  /*02d0*/  ISETP.GE.AND P1, PT, R5, UR7, PT ;  /* 0x0000000705007c0c */ /* 0x000fe2000bf26270 */
[----:B------:R-:W-:Y:S01]  /*02e0*/  VIADD R27, R29, 0x6 ;  /* 0x000000061d1b7836 */ /* 0x000fe20000000000 */
[C---:B------:R-:W-:Y:S02]  /*02f0*/  ISETP.GE.AND P5, PT, R6.reuse, UR7, PT ;  /* 0x0000000706007c0c */ /* 0x040fe4000bfa6270 */
[----:B------:R-:W-:Y:S02]  /*0300*/  ISETP.LT.OR P1, PT, R5, RZ, P1 ;  /* 0x000000ff0500720c */ /* 0x000fe40000f21670 */
[----:B------:R-:W-:Y:S01]  /*0310*/  IADD3 R29, PT, PT, R29, 0x7, RZ ;  /* 0x000000071d1d7810 */ /* 0x000fe20007ffe0ff */
[----:B------:R-:W1:Y:S01]  /*0320*/  @!P3 LDC.64 R12, c[0x0][0x390] ;  /* 0x0000e400ff0cbb82 */ /* 0x000e620000000a00 */
[----:B------:R-:W-:-:S02]  /*0330*/  ISETP.LT.OR P5, PT, R6, RZ, P5 ;  /* 0x000000ff0600720c */ /* 0x000fc40002fa1670 */
[----:B------:R-:W-:-:S04]  /*0340*/  ISETP.GE.AND P6, PT, R29, UR7, PT ;  /* 0x000000071d007c0c */ /* 0x000fc8000bfc6270 */
[----:B------:R-:W-:-:S07]  /*0350*/  ISETP.LT.OR P6, PT, R29, RZ, P6 ;  /* 0x000000ff1d00720c */ /* 0x000fce00037c1670 */
[----:B------:R-:W3:Y:S01]  /*0360*/  @!P5 LDC.64 R16, c[0x0][0x390] ;  /* 0x0000e400ff10db82 */ /* 0x000ee20000000a00 */
[----:B0-----:R-:W-:-:S07]  /*0370*/  @!P0 IMAD.WIDE.U32 R22, R19, 0x4, R22 ;  /* 0x0000000413168825 */ /* 0x001fce00078e0016 */
[----:B------:R-:W0:Y:S01]  /*0380*/  @!P6 LDC.64 R20, c[0x0][0x390] ;  /* 0x0000e400ff14eb82 */ /* 0x000e220000000a00 */
[----:B------:R-:W4:Y:S01]  /*0390*/  @!P0 LDG.E R23, desc[UR8][R22.64] ;  /* 0x0000000816178981 */ /* 0x000f22000c1e1900 */
[----:B-1----:R-:W-:-:S03]  /*03a0*/  @!P3 IMAD.WIDE.U32 R12, R24, 0x4, R12 ;  /* 0x00000004180cb825 */ /* 0x002fc600078e000c */
[----:B------:R-:W4:Y:S04]  /*03b0*/  @!P0 LDG.E R24, desc[UR8][R14.64+0x4] ;  /* 0x000004080e188981 */ /* 0x000f28000c1e1900 */
[----:B------:R-:W5:Y:S04]  /*03c0*/  @!P3 LDG.E R13, desc[UR8][R12.64] ;  /* 0x000000080c0db981 */ /* 0x000f68000c1e1900 */
[----:B------:R-:W5:Y:S01]  /*03d0*/  @!P5 LDG.E R22, desc[UR8][R14.64+0x14] ;  /* 0x000014080e16d981 */ /* 0x000f62000c1e1900 */
[----:B---3--:R-:W-:-:S03]  /*03e0*/  @!P5 IMAD.WIDE.U32 R16, R6, 0x4, R16 ;  /* 0x000000040610d825 */ /* 0x008fc600078e0010 */
[----:B------:R-:W3:Y:S04]  /*03f0*/  @!P1 LDG.E R6, desc[UR8][R14.64+0x10] ;  /* 0x000010080e069981 */ /* 0x000ee8000c1e1900 */
[----:B------:R-:W3:Y:S01]  /*0400*/  @!P5 LDG.E R17, desc[UR8][R16.64] ;  /* 0x000000081011d981 */ /* 0x000ee2000c1e1900 */
[----:B0-----:R-:W-:-:S06]  /*0410*/  @!P6 IMAD.WIDE.U32 R20, R29, 0x4, R20 ;  /* 0x000000041d14e825 */ /* 0x001fcc00078e0014 */
[----:B------:R-:W3:Y:S01]  /*0420*/  @!P6 LDG.E R21, desc[UR8][R20.64] ;  /* 0x000000081415e981 */ /* 0x000ee2000c1e1900 */
[----:B--2---:R-:W-:Y:S01]  /*0430*/  @!P4 FFMA R0, R9, R10, R0 ;  /* 0x0000000a0900c223 */ /* 0x004fe20000000000 */
[C---:B------:R-:W-:Y:S01]  /*0440*/  ISETP.GE.AND P4, PT, R27.reuse, UR7, PT ;  /* 0x000000071b007c0c */ /* 0x040fe2000bf86270 */
[----:B------:R-:W0:Y:S03]  /*0450*/  @!P2 LDC.64 R10, c[0x0][0x390] ;  /* 0x0000e400ff0aab82 */ /* 0x000e260000000a00 */
[----:B------:R-:W-:-:S05]  /*0460*/  ISETP.LT.OR P4, PT, R27, RZ, P4 ;  /* 0x000000ff1b00720c */ /* 0x000fca0002781670 */
[----:B------:R-:W1:Y:S08]  /*0470*/  @!P1 LDC.64 R8, c[0x0][0x390] ;  /* 0x0000e400ff089b82 */ /* 0x000e700000000a00 */
[----:B------:R-:W2:Y:S01]  /*0480*/  @!P4 LDC.64 R18, c[0x0][0x390] ;  /* 0x0000e400ff12cb82 */ /* 0x000ea20000000a00 */
[----:B------:R-:W3:Y:S01]  /*0490*/  @!P4 LDG.E R12, desc[UR8][R14.64+0x18] ;  /* 0x000018080e0cc981 */ /* 0x000ee2000c1e1900 */
[----:B0-----:R-:W-:-:S03]  /*04a0*/  @!P2 IMAD.WIDE.U32 R10, R25, 0x4, R10 ;  /* 0x00000004190aa825 */ /* 0x001fc600078e000a */
[----:B------:R-:W5:Y:S04]  /*04b0*/  @!P3 LDG.E R25, desc[UR8][R14.64+0x8] ;  /* 0x000008080e19b981 */ /* 0x000f68000c1e1900 */
[----:B------:R-:W3:Y:S01]  /*04c0*/  @!P2 LDG.E R11, desc[UR8][R10.64] ;  /* 0x000000080a0ba981 */ /* 0x000ee2000c1e1900 */
[----:B-1----:R-:W-:-:S03]  /*04d0*/  @!P1 IMAD.WIDE.U32 R8, R5, 0x4, R8 ;  /* 0x0000000405089825 */ /* 0x002fc600078e0008 */
[----:B------:R-:W3:Y:S04]  /*04e0*/  @!P2 LDG.E R5, desc[UR8][R14.64+0xc] ;  /* 0x00000c080e05a981 */ /* 0x000ee8000c1e1900 */
[----:B------:R-:W3:Y:S01]  /*04f0*/  @!P1 LDG.E R9, desc[UR8][R8.64] ;  /* 0x0000000808099981 */ /* 0x000ee2000c1e1900 */
[----:B--2---:R-:W-:-:S03]  /*0500*/  @!P4 IMAD.WIDE.U32 R18, R27, 0x4, R18 ;  /* 0x000000041b12c825 */ /* 0x004fc600078e0012 */
[----:B------:R-:W2:Y:S04]  /*0510*/  @!P6 LDG.E R10, desc[UR8][R14.64+0x1c] ;  /* 0x00001c080e0ae981 */ /* 0x000ea8000c1e1900 */
[----:B------:R-:W2:Y:S01]  /*0520*/  @!P4 LDG.E R19, desc[UR8][R18.64] ;  /* 0x000000081213c981 */ /* 0x000ea2000c1e1900 */
[----:B------:R-:W-:Y:S01]  /*0530*/  IADD3 R7, PT, PT, R7, 0x8, RZ ;  /* 0x0000000807077810 */ /* 0x000fe20007ffe0ff */
[----:B----4-:R-:W-:-:S03]  /*0540*/  @!P0 FFMA R0, R23, R24, R0 ;  /* 0x0000001817008223 */ /* 0x010fc60000000000 */
[----:B------:R-:W-:Y:S01]  /*0550*/  ISETP.NE.AND P0, PT, R7, R3, PT ;  /* 0x000000030700720c */ /* 0x000fe20003f05270 */
[----:B-----5:R-:W-:-:S04]  /*0560*/  @!P3 FFMA R0, R13, R25, R0 ;  /* 0x000000190d00b223 */ /* 0x020fc80000000000 */
[----:B---3--:R-:W-:-:S04]  /*0570*/  @!P2 FFMA R0, R11, R5, R0 ;  /* 0x000000050b00a223 */ /* 0x008fc80000000000 */
[----:B------:R-:W-:-:S04]  /*0580*/  @!P1 FFMA R0, R9, R6, R0 ;  /* 0x0000000609009223 */ /* 0x000fc80000000000 */
[----:B------:R-:W-:-:S04]  /*0590*/  @!P5 FFMA R0, R17, R22, R0 ;  /* 0x000000161100d223 */ /* 0x000fc80000000000 */
[----:B--2---:R-:W-:-:S04]  /*05a0*/  @!P4 FFMA R0, R19, R12, R0 ;  /* 0x0000000c1300c223 */ /* 0x004fc80000000000 */
[----:B------:R-:W-:Y:S01]  /*05b0*/  @!P6 FFMA R0, R21, R10, R0 ;  /* 0x0000000a1500e223 */ /* 0x000fe20000000000 */
[----:B------:R-:W-:Y:S06]  /*05c0*/  @P0 BRA `(.L_x_2) ;  /* 0xfffffff800ec0947 */ /* 0x000fec000383ffff */
.L_x_1:
[----:B------:R-:W-:Y:S05]  /*05d0*/  BRA.U !UP1, `(.L_x_0) ;  /* 0x0000000509447547 */ /* 0x000fea000b800000 */
[----:B------:R-:W0:Y:S01]  /*05e0*/  LDCU UR4, c[0x0][0x398] ;  /* 0x00007300ff0477ac */ /* 0x000e220008000800 */
[----:B------:R-:W-:Y:S02]  /*05f0*/  UISETP.GE.U32.AND UP0, UPT, UR6, 0x4, UPT ;  /* 0x000000040600788c */ /* 0x000fe4000bf06070 */
[----:B0-----:R-:W-:-:S04]  /*0600*/  ULOP3.LUT UR5, UR4, 0x3, URZ, 0xc0, !UPT ;  /* 0x0000000304057892 */ /* 0x001fc8000f8ec0ff */
[----:B------:R-:W-:-:S03]  /*0610*/  UISETP.NE.AND UP1, UPT, UR5, URZ, UPT ;  /* 0x000000ff0500728c */ /* 0x000fc6000bf25270 */
[----:B------:R-:W-:Y:S08]  /*0620*/  BRA.U !UP0, `(.L_x_3) ;  /* 0x0000000108907547 */ /* 0x000ff0000b800000 */
[----:B------:R-:W0:Y:S01]  /*0630*/  LDCU UR6, c[0x0][0x39c] ;  /* 0x00007380ff0677ac */ /* 0x000e220008000800 */
[----:B------:R-:W-:Y:S01]  /*0640*/  IMAD.IADD R17, R4, 0x1, R3 ;  /* 0x0000000104117824 */ /* 0x000fe200078e0203 */
[----:B------:R-:W1:Y:S03]  /*0650*/  LDC.64 R8, c[0x0][0x380] ;  /* 0x0000e000ff087b82 */ /* 0x000e660000000a00 */
[C---:B------:R-:W-:Y:S01]  /*0660*/  VIADD R5, R17.reuse, 0x3 ;  /* 0x0000000311057836 */ /* 0x040fe20000000000 */
[C---:B------:R-:W-:Y:S02]  /*0670*/  IADD3 R19, PT, PT, R17.reuse, 0x1, RZ ;  /* 0x0000000111137810 */ /* 0x040fe40007ffe0ff */
[C---:B------:R-:W-:Y:S02]  /*0680*/  IADD3 R21, PT, PT, R17.reuse, 0x2, RZ ;  /* 0x0000000211157810 */ /* 0x040fe40007ffe0ff */
[----:B0-----:R-:W-:-:S02]  /*0690*/  ISETP.GE.AND P0, PT, R17, UR6, PT ;  /* 0x0000000611007c0c */ /* 0x001fc4000bf06270 */
[----:B------:R-:W-:Y:S02]  /*06a0*/  ISETP.GE.AND P1, PT, R19, UR6, PT ;  /* 0x0000000613007c0c */ /* 0x000fe4000bf26270 */
[----:B------:R-:W-:Y:S02]  /*06b0*/  ISETP.LT.OR P0, PT, R17, RZ, P0 ;  /* 0x000000ff1100720c */ /* 0x000fe40000701670 */
[----:B------:R-:W-:Y:S02]  /*06c0*/  ISETP.GE.AND P2, PT, R21, UR6, PT ;  /* 0x0000000615007c0c */ /* 0x000fe4000bf46270 */
[----:B------:R-:W-:Y:S01]  /*06d0*/  ISETP.LT.OR P1, PT, R19, RZ, P1 ;  /* 0x000000ff1300720c */ /* 0x000fe20000f21670 */
[----:B-1----:R-:W-:Y:S01]  /*06e0*/  IMAD.WIDE.U32 R8, R3, 0x4, R8 ;  /* 0x0000000403087825 */ /* 0x002fe200078e0008 */
[----:B------:R-:W-:Y:S02]  /*06f0*/  ISETP.LT.OR P2, PT, R21, RZ, P2 ;  /* 0x000000ff1500720c */ /* 0x000fe40001741670 */
[----:B------:R-:W-:-:S04]  /*0700*/  ISETP.GE.AND P3, PT, R5, UR6, PT ;  /* 0x0000000605007c0c */ /* 0x000fc8000bf66270 */
[----:B------:R-:W-:Y:S01]  /*0710*/  ISETP.LT.OR P3, PT, R5, RZ, P3 ;  /* 0x000000ff0500720c */ /* 0x000fe20001f61670 */
[----:B------:R-:W0:Y:S01]  /*0720*/  @!P0 LDC.64 R14, c[0x0][0x390] ;  /* 0x0000e400ff0e8b82 */ /* 0x000e220000000a00 */
[----:B------:R-:W2:Y:S07]  /*0730*/  @!P0 LDG.E R16, desc[UR8][R8.64] ;  /* 0x0000000808108981 */ /* 0x000eae000c1e1900 */
[----:B------:R-:W1:Y:S04]  /*0740*/  @!P1 LDC.64 R12, c[0x0][0x390] ;  /* 0x0000e400ff0c9b82 */ /* 0x000e680000000a00 */
[----:B------:R-:W3:Y:S04]  /*0750*/  @!P3 LDG.E R18, desc[UR8][R8.64+0xc] ;  /* 0x00000c080812b981 */ /* 0x000ee8000c1e1900 */
[----:B------:R-:W4:Y:S08]  /*0760*/  @!P2 LDC.64 R10, c[0x0][0x390] ;  /* 0x0000e400ff0aab82 */ /* 0x000f300000000a00 */
[----:B------:R-:W5:Y:S01]  /*0770*/  @!P3 LDC.64 R6, c[0x0][0x390] ;  /* 0x0000e400ff06bb82 */ /* 0x000f620000000a00 */
[----:B0-----:R-:W-:-:S02]  /*0780*/  @!P0 IMAD.WIDE.U32 R14, R17, 0x4, R14 ;  /* 0x00000004110e8825 */ /* 0x001fc400078e000e */
[----:B------:R-:W3:Y:S04]  /*0790*/  @!P1 LDG.E R17, desc[UR8][R8.64+0x4] ;  /* 0x0000040808119981 */ /* 0x000ee8000c1e1900 */
[----:B------:R-:W2:Y:S01]  /*07a0*/  @!P0 LDG.E R15, desc[UR8][R14.64] ;  /* 0x000000080e0f8981 */ /* 0x000ea2000c1e1900 */
[----:B-1----:R-:W-:-:S06]  /*07b0*/  @!P1 IMAD.WIDE.U32 R12, R19, 0x4, R12 ;  /* 0x00000004130c9825 */ /* 0x002fcc00078e000c */
[----:B------:R-:W3:Y:S01]  /*07c0*/  @!P1 LDG.E R13, desc[UR8][R12.64] ;  /* 0x000000080c0d9981 */ /* 0x000ee2000c1e1900 */
[----:B----4-:R-:W-:-:S06]  /*07d0*/  @!P2 IMAD.WIDE.U32 R10, R21, 0x4, R10 ;  /* 0x00000004150aa825 */ /* 0x010fcc00078e000a */
[----:B------:R-:W4:Y:S01]  /*07e0*/  @!P2 LDG.E R11, desc[UR8][R10.64] ;  /* 0x000000080a0ba981 */ /* 0x000f22000c1e1900 */
[----:B-----5:R-:W-:-:S03]  /*07f0*/  @!P3 IMAD.WIDE.U32 R6, R5, 0x4, R6 ;  /* 0x000000040506b825 */ /* 0x020fc600078e0006 */
[----:B------:R-:W4:Y:S04]  /*0800*/  @!P2 LDG.E R5, desc[UR8][R8.64+0x8] ;  /* 0x000008080805a981 */ /* 0x000f28000c1e1900 */
[----:B------:R-:W5:Y:S01]  /*0810*/  @!P3 LDG.E R7, desc[UR8][R6.64] ;  /* 0x000000080607b981 */ /* 0x000f62000c1e1900 */
[----:B------:R-:W-:Y:S01]  /*0820*/  IADD3 R3, PT, PT, R3, 0x4, RZ ;  /* 0x0000000403037810 */ /* 0x000fe20007ffe0ff */
[----:B--2---:R-:W-:-:S04]  /*0830*/  @!P0 FFMA R0, R15, R16, R0 ;  /* 0x000000100f008223 */ /* 0x004fc80000000000 */
[----:B---3--:R-:W-:-:S04]  /*0840*/  @!P1 FFMA R0, R13, R17, R0 ;  /* 0x000000110d009223 */ /* 0x008fc80000000000 */
[----:B----4-:R-:W-:-:S04]  /*0850*/  @!P2 FFMA R0, R11, R5, R0 ;  /* 0x000000050b00a223 */ /* 0x010fc80000000000 */
[----:B-----5:R-:W-:-:S07]  /*0860*/  @!P3 FFMA R0, R7, R18, R0 ;  /* 0x000000120700b223 */ /* 0x020fce0000000000 */
.L_x_3:
[----:B------:R-:W-:Y:S05]  /*0870*/  BRA.U !UP1, `(.L_x_0) ;  /* 0x00000001099c7547 */ /* 0x000fea000b800000 */
[----:B------:R-:W-:Y:S02]  /*0880*/  UISETP.NE.AND UP0, UPT, UR5, 0x1, UPT ;  /* 0x000000010500788c */ /* 0x000fe4000bf05270 */
[----:B------:R-:W-:-:S04]  /*0890*/  ULOP3.LUT UR4, UR4, 0x1, URZ, 0xc0, !UPT ;  /* 0x0000000104047892 */ /* 0x000fc8000f8ec0ff */
[----:B------:R-:W-:-:S03]  /*08a0*/  UISETP.NE.U32.AND UP1, UPT, UR4, 0x1, UPT ;  /* 0x000000010400788c */ /* 0x000fc6000bf25070 */
[----:B------:R-:W-:Y:S08]  /*08b0*/  BRA.U !UP0, `(.L_x_4) ;  /* 0x0000000108507547 */ /* 0x000ff0000b800000 */
[----:B------:R-:W0:Y:S01]  /*08c0*/  LDCU UR4, c[0x0][0x39c] ;  /* 0x00007380ff0477ac */ /* 0x000e220008000800 */
[----:B------:R-:W-:Y:S01]  /*08d0*/  IADD3 R5, PT, PT, R4, R3, RZ ;  /* 0x0000000304057210 */ /* 0x000fe20007ffe0ff */
[----:B------:R-:W1:Y:S04]  /*08e0*/  LDC.64 R6, c[0x0][0x380] ;  /* 0x0000e000ff067b82 */ /* 0x000e680000000a00 */
[C---:B------:R-:W-:Y:S01]  /*08f0*/  VIADD R15, R5.reuse, 0x1 ;  /* 0x00000001050f7836 */ /* 0x040fe20000000000 */
[----:B0-----:R-:W-:-:S04]  /*0900*/  ISETP.GE.AND P0, PT, R5, UR4, PT ;  /* 0x0000000405007c0c */ /* 0x001fc8000bf06270 */
[----:B------:R-:W-:Y:S02]  /*0910*/  ISETP.GE.AND P1, PT, R15, UR4, PT ;  /* 0x000000040f007c0c */ /* 0x000fe4000bf26270 */
[----:B------:R-:W-:Y:S02]  /*0920*/  ISETP.LT.OR P0, PT, R5, RZ, P0 ;  /* 0x000000ff0500720c */ /* 0x000fe40000701670 */
[----:B------:R-:W-:Y:S01]  /*0930*/  ISETP.LT.OR P1, PT, R15, RZ, P1 ;  /* 0x000000ff0f00720c */ /* 0x000fe20000f21670 */
[----:B-1----:R-:W-:-:S10]  /*0940*/  IMAD.WIDE.U32 R10, R3, 0x4, R6 ;  /* 0x00000004030a7825 */ /* 0x002fd400078e0006 */
[----:B------:R-:W0:Y:S08]  /*0950*/  @!P0 LDC.64 R8, c[0x0][0x390] ;  /* 0x0000e400ff088b82 */ /* 0x000e300000000a00 */
[----:B------:R-:W1:Y:S01]  /*0960*/  @!P1 LDC.64 R12, c[0x0][0x390] ;  /* 0x0000e400ff0c9b82 */ /* 0x000e620000000a00 */
[----:B0-----:R-:W-:Y:S02]  /*0970*/  @!P0 IMAD.WIDE.U32 R6, R5, 0x4, R8 ;  /* 0x0000000405068825 */ /* 0x001fe400078e0008 */
[----:B------:R-:W2:Y:S04]  /*0980*/  @!P0 LDG.E R5, desc[UR8][R10.64] ;  /* 0x000000080a058981 */ /* 0x000ea8000c1e1900 */
[----:B------:R-:W2:Y:S01]  /*0990*/  @!P0 LDG.E R7, desc[UR8][R6.64] ;  /* 0x0000000806078981 */ /* 0x000ea2000c1e1900 */
[----:B-1----:R-:W-:-:S03]  /*09a0*/  @!P1 IMAD.WIDE.U32 R8, R15, 0x4, R12 ;  /* 0x000000040f089825 */ /* 0x002fc600078e000c */
[----:B------:R-:W3:Y:S04]  /*09b0*/  @!P1 LDG.E R12, desc[UR8][R10.64+0x4] ;  /* 0x000004080a0c9981 */ /* 0x000ee8000c1e1900 */
[----:B------:R-:W3:Y:S01]  /*09c0*/  @!P1 LDG.E R9, desc[UR8][R8.64] ;  /* 0x0000000808099981 */ /* 0x000ee2000c1e1900 */
[----:B------:R-:W-:Y:S01]  /*09d0*/  IADD3 R3, PT, PT, R3, 0x2, RZ ;  /* 0x0000000203037810 */ /* 0x000fe20007ffe0ff */
[----:B--2---:R-:W-:-:S04]  /*09e0*/  @!P0 FFMA R0, R7, R5, R0 ;  /* 0x0000000507008223 */ /* 0x004fc80000000000 */
[----:B---3--:R-:W-:-:S07]  /*09f0*/  @!P1 FFMA R0, R9, R12, R0 ;  /* 0x0000000c09009223 */ /* 0x008fce0000000000 */
.L_x_4:
[----:B------:R-:W-:Y:S05]  /*0a00*/  BRA.U UP1, `(.L_x_0) ;  /* 0x0000000101387547 */ /* 0x000fea000b800000 */
[----:B------:R-:W0:Y:S01]  /*0a10*/  LDCU UR4, c[0x0][0x39c] ;  /* 0x00007380ff0477ac */ /* 0x000e220008000800 */
[----:B------:R-:W-:Y:S01]  /*0a20*/  IADD3 R9, PT, PT, R4, R3, RZ ;  /* 0x0000000304097210 */ /* 0x000fe20007ffe0ff */
[----:B------:R-:W-:Y:S03]  /*0a30*/  BSSY.RECONVERGENT B0, `(.L_x_0) ;  /* 0x000000b000007945 */ /* 0x000fe60003800200 */
[----:B0-----:R-:W-:-:S04]  /*0a40*/  ISETP.GE.AND P0, PT, R9, UR4, PT ;  /* 0x0000000409007c0c */ /* 0x001fc8000bf06270 */
[----:B------:R-:W-:-:S13]  /*0a50*/  ISETP.LT.OR P0, PT, R9, RZ, P0 ;  /* 0x000000ff0900720c */ /* 0x000fda0000701670 */
[----:B------:R-:W-:Y:S05]  /*0a60*/  @P0 BRA `(.L_x_5) ;  /* 0x00000000001c0947 */ /* 0x000fea0003800000 */
[----:B------:R-:W0:Y:S08]  /*0a70*/  LDC.64 R4, c[0x0][0x390] ;  /* 0x0000e400ff047b82 */ /* 0x000e300000000a00 */
[----:B------:R-:W1:Y:S01]  /*0a80*/  LDC.64 R6, c[0x0][0x380] ;  /* 0x0000e000ff067b82 */ /* 0x000e620000000a00 */
[----:B0-----:R-:W-:-:S06]  /*0a90*/  IMAD.WIDE.U32 R4, R9, 0x4, R4 ;  /* 0x0000000409047825 */ /* 0x001fcc00078e0004 */
[----:B------:R-:W2:Y:S01]  /*0aa0*/  LDG.E R5, desc[UR8][R4.64] ;  /* 0x0000000804057981 */ /* 0x000ea2000c1e1900 */
[----:B-1----:R-:W-:-:S06]  /*0ab0*/  IMAD.WIDE.U32 R6, R3, 0x4, R6 ;  /* 0x0000000403067825 */ /* 0x002fcc00078e0006 */
[----:B------:R-:W2:Y:S02]  /*0ac0*/  LDG.E R6, desc[UR8][R6.64] ;  /* 0x0000000806067981 */ /* 0x000ea4000c1e1900 */
[----:B--2---:R-:W-:-:S07]  /*0ad0*/  FFMA R0, R5, R6, R0 ;  /* 0x0000000605007223 */ /* 0x004fce0000000000 */
.L_x_5:
[----:B------:R-:W-:Y:S05]  /*0ae0*/  BSYNC.RECONVERGENT B0 ;  /* 0x0000000000007941 */ /* 0x000fea0003800200 */
.L_x_0:
[----:B------:R-:W0:Y:S02]  /*0af0*/  LDC.64 R4, c[0x0][0x388] ;  /* 0x0000e200ff047b82 */ /* 0x000e240000000a00 */
[----:B0-----:R-:W-:-:S05]  /*0b00*/  IMAD.WIDE R2, R2, 0x4, R4 ;  /* 0x0000000402027825 */ /* 0x001fca00078e0204 */
[----:B------:R-:W-:Y:S01]  /*0b10*/  STG.E desc[UR8][R2.64], R0 ;  /* 0x0000000002007986 */ /* 0x000fe2000c101908 */
[----:B------:R-:W-:Y:S05]  /*0b20*/  EXIT ;  /* 0x000000000000794d */ /* 0x000fea0003800000 */
.L_x_6:
[----:B------:R-:W-:-:S00]  /*0b30*/  BRA `(.L_x_6) ;  /* 0xfffffffc00fc7947 */ /* 0x000fc0000383ffff */
[----:B------:R-:W-:-:S00]  /*0b40*/  NOP ;  /* 0x0000000000007918 */ /* 0x000fc00000000000 */
        /* <DEDUP_REMOVED lines=11> */
.L_x_7:


//--------------------- .nv.shared.reserved.0     --------------------------
	.section	.nv.shared.reserved.0,"aw",@nobits
	.weak		__nv_reservedSMEM_offset_0_alias
	.size		__nv_reservedSMEM_offset_0_alias, 0, 64
	.other		__nv_reservedSMEM_offset_0_alias,@"STO_CUDA_RESERVED_SHARED STV_DEFAULT"
__nv_reservedSMEM_offset_0_alias:
	.zero		0
	.zero		64


//--------------------- .nv.constant0._Z13convolution_1PfS_S_ii --------------------------
	.section	.nv.constant0._Z13convolution_1PfS_S_ii,"a",@progbits
	.sectionflags	@""
	.align	4
.nv.constant0._Z13convolution_1PfS_S_ii:
	.zero		928


//--------------------- SYMBOLS --------------------------

	.type		.nv.reservedSmem.offset0,@object
	.size		.nv.reservedSmem.offset0,0x4
